//
// Generated by NVIDIA NVVM Compiler
//
// Compiler Build ID: CL-36424714
// Cuda compilation tools, release 13.0, V13.0.88
// Based on NVVM 20.0.0
//

.version 9.0
.target sm_100
.address_size 64

	// .globl	_Z27softshrink_crossfade_kernelPKffS0_fPfi

.visible .entry _Z27softshrink_crossfade_kernelPKffS0_fPfi(
	.param .u64 .ptr .align 1 _Z27softshrink_crossfade_kernelPKffS0_fPfi_param_0,
	.param .f32 _Z27softshrink_crossfade_kernelPKffS0_fPfi_param_1,
	.param .u64 .ptr .align 1 _Z27softshrink_crossfade_kernelPKffS0_fPfi_param_2,
	.param .f32 _Z27softshrink_crossfade_kernelPKffS0_fPfi_param_3,
	.param .u64 .ptr .align 1 _Z27softshrink_crossfade_kernelPKffS0_fPfi_param_4,
	.param .u32 _Z27softshrink_crossfade_kernelPKffS0_fPfi_param_5
)
{
	.reg .pred 	%p<4>;
	.reg .b32 	%r<6>;
	.reg .b32 	%f<15>;
	.reg .b64 	%rd<15>;

	ld.param.u64 	%rd3, [_Z27softshrink_crossfade_kernelPKffS0_fPfi_param_0];
	ld.param.f32 	%f2, [_Z27softshrink_crossfade_kernelPKffS0_fPfi_param_1];
	ld.param.u64 	%rd4, [_Z27softshrink_crossfade_kernelPKffS0_fPfi_param_2];
	ld.param.f32 	%f3, [_Z27softshrink_crossfade_kernelPKffS0_fPfi_param_3];
	ld.param.u64 	%rd5, [_Z27softshrink_crossfade_kernelPKffS0_fPfi_param_4];
	ld.param.u32 	%r2, [_Z27softshrink_crossfade_kernelPKffS0_fPfi_param_5];
	cvta.to.global.u64 	%rd1, %rd5;
	cvta.to.global.u64 	%rd2, %rd4;
	mov.u32 	%r3, %ctaid.x;
	mov.u32 	%r4, %ntid.x;
	mov.u32 	%r5, %tid.x;
	mad.lo.s32 	%r1, %r3, %r4, %r5;
	setp.ge.s32 	%p1, %r1, %r2;
	@%p1 bra 	$L__BB0_4;
	cvta.to.global.u64 	%rd6, %rd3;
	mul.wide.s32 	%rd7, %r1, 4;
	add.s64 	%rd8, %rd6, %rd7;
	ld.global.f32 	%f1, [%rd8];
	abs.f32 	%f4, %f1;
	setp.leu.f32 	%p2, %f4, %f2;
	@%p2 bra 	$L__BB0_3;
	setp.gt.f32 	%p3, %f1, 0f00000000;
	neg.f32 	%f7, %f2;
	selp.f32 	%f8, %f2, %f7, %p3;
	sub.f32 	%f9, %f1, %f8;
	mov.f32 	%f10, 0f3F800000;
	sub.f32 	%f11, %f10, %f3;
	add.s64 	%rd13, %rd2, %rd7;
	ld.global.f32 	%f12, [%rd13];
	mul.f32 	%f13, %f3, %f12;
	fma.rn.f32 	%f14, %f11, %f9, %f13;
	add.s64 	%rd14, %rd1, %rd7;
	st.global.f32 	[%rd14], %f14;
	bra.uni 	$L__BB0_4;
$L__BB0_3:
	add.s64 	%rd10, %rd2, %rd7;
	ld.global.f32 	%f5, [%rd10];
	mul.f32 	%f6, %f3, %f5;
	add.s64 	%rd11, %rd1, %rd7;
	st.global.f32 	[%rd11], %f6;
$L__BB0_4:
	ret;

}


// ===== COMPILED SASS (sm_100) =====

	.target	sm_100

	.elftype	@"ET_EXEC"


//--------------------- .note.nv.tkinfo           --------------------------
	.section	.note.nv.tkinfo,"",@"SHT_NOTE"
	.sectionflags	@"SHF_NOTE_NV_TKINFO"
	.tkinfo
        /*0018*/ 	.word	0x00000002
        /*0030*/ 	.string	""
        /*0030*/ 	.string	"ptxas"
        /*0030*/ 	.string	"Cuda compilation tools, release 13.0, V13.0.88"
        /*0030*/ 	.string	"Build cuda_13.0.r13.0/compiler.36424714_0"
        /*0030*/ 	.string	"-arch sm_100 -m 64 "



//--------------------- .note.nv.cuinfo           --------------------------
	.section	.note.nv.cuinfo,"",@"SHT_NOTE"
	.sectionflags	@"SHF_NOTE_NV_CUINFO"
        /*0018*/ 	.short	0x0002
        /*001a*/ 	.short	0x0064
        /*001c*/ 	.short	0x0082
	.zero		2


//--------------------- .nv.info                  --------------------------
	.section	.nv.info,"",@"SHT_CUDA_INFO"
	.align	4


	//----- nvinfo : EIATTR_REGCOUNT
	.align		4
        /*0000*/ 	.byte	0x04, 0x2f
        /*0002*/ 	.short	(.L_1 - .L_0)
	.align		4
.L_0:
        /*0004*/ 	.word	index@(_Z27softshrink_crossfade_kernelPKffS0_fPfi)
        /*0008*/ 	.word	0x0000000e


	//----- nvinfo : EIATTR_FRAME_SIZE
	.align		4
.L_1:
        /*000c*/ 	.byte	0x04, 0x11
        /*000e*/ 	.short	(.L_3 - .L_2)
	.align		4
.L_2:
        /*0010*/ 	.word	index@(_Z27softshrink_crossfade_kernelPKffS0_fPfi)
        /*0014*/ 	.word	0x00000000


	//----- nvinfo : EIATTR_MIN_STACK_SIZE
	.align		4
.L_3:
        /*0018*/ 	.byte	0x04, 0x12
        /*001a*/ 	.short	(.L_5 - .L_4)
	.align		4
.L_4:
        /*001c*/ 	.word	index@(_Z27softshrink_crossfade_kernelPKffS0_fPfi)
        /*0020*/ 	.word	0x00000000
.L_5:


//--------------------- .nv.compat                --------------------------
	.section	.nv.compat,"",@"SHT_CUDA_COMPAT_INFO"
	.align	4
        /*0000*/ 	.byte	0x02, 0x09, 0x00, 0x00, 0x02, 0x02, 0x01, 0x00, 0x02, 0x05, 0x05, 0x00, 0x03, 0x07, 0x01, 0x01
        /*0010*/ 	.byte	0x02, 0x03, 0x00, 0x00, 0x02, 0x06, 0x01, 0x00, 0x04, 0x0b, 0x08, 0x00, 0x09, 0x00, 0x00, 0x00
        /*0020*/ 	.byte	0x00, 0x00, 0x00, 0x00


//--------------------- .nv.info._Z27softshrink_crossfade_kernelPKffS0_fPfi --------------------------
	.section	.nv.info._Z27softshrink_crossfade_kernelPKffS0_fPfi,"",@"SHT_CUDA_INFO"
	.sectionflags	@""
	.align	4


	//----- nvinfo : EIATTR_CUDA_API_VERSION
	.align		4
        /*0000*/ 	.byte	0x04, 0x37
        /*0002*/ 	.short	(.L_7 - .L_6)
.L_6:
        /*0004*/ 	.word	0x00000082


	//----- nvinfo : EIATTR_KPARAM_INFO
	.align		4
.L_7:
        /*0008*/ 	.byte	0x04, 0x17
        /*000a*/ 	.short	(.L_9 - .L_8)
.L_8:
        /*000c*/ 	.word	0x00000000
        /*0010*/ 	.short	0x0005
        /*0012*/ 	.short	0x0028
        /*0014*/ 	.byte	0x00, 0xf0, 0x11, 0x00


	//----- nvinfo : EIATTR_KPARAM_INFO
	.align		4
.L_9:
        /*0018*/ 	.byte	0x04, 0x17
        /*001a*/ 	.short	(.L_11 - .L_10)
.L_10:
        /*001c*/ 	.word	0x00000000
        /*0020*/ 	.short	0x0004
        /*0022*/ 	.short	0x0020
        /*0024*/ 	.byte	0x00, 0xf5, 0x21, 0x00


	//----- nvinfo : EIATTR_KPARAM_INFO
	.align		4
.L_11:
        /*0028*/ 	.byte	0x04, 0x17
        /*002a*/ 	.short	(.L_13 - .L_12)
.L_12:
        /*002c*/ 	.word	0x00000000
        /*0030*/ 	.short	0x0003
        /*0032*/ 	.short	0x0018
        /*0034*/ 	.byte	0x00, 0xf0, 0x11, 0x00


	//----- nvinfo : EIATTR_KPARAM_INFO
	.align		4
.L_13:
        /*0038*/ 	.byte	0x04, 0x17
        /*003a*/ 	.short	(.L_15 - .L_14)
.L_14:
        /*003c*/ 	.word	0x00000000
        /*0040*/ 	.short	0x0002
        /*0042*/ 	.short	0x0010
        /*0044*/ 	.byte	0x00, 0xf5, 0x21, 0x00


	//----- nvinfo : EIATTR_KPARAM_INFO
	.align		4
.L_15:
        /*0048*/ 	.byte	0x04, 0x17
        /*004a*/ 	.short	(.L_17 - .L_16)
.L_16:
        /*004c*/ 	.word	0x00000000
        /*0050*/ 	.short	0x0001
        /*0052*/ 	.short	0x0008
        /*0054*/ 	.byte	0x00, 0xf0, 0x11, 0x00


	//----- nvinfo : EIATTR_KPARAM_INFO
	.align		4
.L_17:
        /*0058*/ 	.byte	0x04, 0x17
        /*005a*/ 	.short	(.L_19 - .L_18)
.L_18:
        /*005c*/ 	.word	0x00000000
        /*0060*/ 	.short	0x0000
        /*0062*/ 	.short	0x0000
        /*0064*/ 	.byte	0x00, 0xf5, 0x21, 0x00


	//----- nvinfo : EIATTR_SPARSE_MMA_MASK
	.align		4
.L_19:
        /*0068*/ 	.byte	0x03, 0x50
        /*006a*/ 	.short	0x0000


	//----- nvinfo : EIATTR_MAXREG_COUNT
	.align		4
        /*006c*/ 	.byte	0x03, 0x1b
        /*006e*/ 	.short	0x00ff


	//----- nvinfo : EIATTR_MERCURY_ISA_VERSION
	.align		4
        /*0070*/ 	.byte	0x03, 0x5f
        /*0072*/ 	.short	0x0101


	//----- nvinfo : EIATTR_VRC_CTA_INIT_COUNT
	.align		4
        /*0074*/ 	.byte	0x02, 0x4a
	.zero		1
	.zero		1


	//----- nvinfo : EIATTR_EXIT_INSTR_OFFSETS
	.align		4
        /*0078*/ 	.byte	0x04, 0x1c
        /*007a*/ 	.short	(.L_21 - .L_20)


	//   ....[0]....
.L_20:
        /*007c*/ 	.word	0x00000070


	//   ....[1]....
        /*0080*/ 	.word	0x000001c0


	//   ....[2]....
        /*0084*/ 	.word	0x00000250


	//----- nvinfo : EIATTR_CRS_STACK_SIZE
	.align		4
.L_21:
        /*0088*/ 	.byte	0x04, 0x1e
        /*008a*/ 	.short	(.L_23 - .L_22)
.L_22:
        /*008c*/ 	.word	0x00000000


	//----- nvinfo : EIATTR_CBANK_PARAM_SIZE
	.align		4
.L_23:
        /*0090*/ 	.byte	0x03, 0x19
        /*0092*/ 	.short	0x002c


	//----- nvinfo : EIATTR_PARAM_CBANK
	.align		4
        /*0094*/ 	.byte	0x04, 0x0a
        /*0096*/ 	.short	(.L_25 - .L_24)
	.align		4
.L_24:
        /*0098*/ 	.word	index@(.nv.constant0._Z27softshrink_crossfade_kernelPKffS0_fPfi)
        /*009c*/ 	.short	0x0380
        /*009e*/ 	.short	0x002c


	//----- nvinfo : EIATTR_SW_WAR
	.align		4
.L_25:
        /*00a0*/ 	.byte	0x04, 0x36
        /*00a2*/ 	.short	(.L_27 - .L_26)
.L_26:
        /*00a4*/ 	.word	0x00000008
.L_27:


//--------------------- .nv.callgraph             --------------------------
	.section	.nv.callgraph,"",@"SHT_CUDA_CALLGRAPH"
	.align	4
	.sectionentsize	8
	.align		4
        /*0000*/ 	.word	0x00000000
	.align		4
        /*0004*/ 	.word	0xffffffff
	.align		4
        /*0008*/ 	.word	0x00000000
	.align		4
        /*000c*/ 	.word	0xfffffffe
	.align		4
        /*0010*/ 	.word	0x00000000
	.align		4
        /*0014*/ 	.word	0xfffffffd
	.align		4
        /*0018*/ 	.word	0x00000000
	.align		4
        /*001c*/ 	.word	0xfffffffc


//--------------------- .text._Z27softshrink_crossfade_kernelPKffS0_fPfi --------------------------
	.section	.text._Z27softshrink_crossfade_kernelPKffS0_fPfi,"ax",@progbits
	.align	128
        .global         _Z27softshrink_crossfade_kernelPKffS0_fPfi
        .type           _Z27softshrink_crossfade_kernelPKffS0_fPfi,@function
        .size           _Z27softshrink_crossfade_kernelPKffS0_fPfi,(.L_x_2 - _Z27softshrink_crossfade_kernelPKffS0_fPfi)
        .other          _Z27softshrink_crossfade_kernelPKffS0_fPfi,@"STO_CUDA_ENTRY STV_DEFAULT"
_Z27softshrink_crossfade_kernelPKffS0_fPfi:
.text._Z27softshrink_crossfade_kernelPKffS0_fPfi:
[----:B------:R-:W-:Y:S01]  /*0000*/  LDC R1, c[0x0][0x37c] ;  /* 0x0000df00ff017b82 */ /* 0x000fe20000000800 */
[----:B------:R-:W0:Y:S07]  /*0010*/  S2R R0, SR_TID.X ;  /* 0x0000000000007919 */ /* 0x000e2e0000002100 */
[----:B------:R-:W0:Y:S01]  /*0020*/  S2UR UR4, SR_CTAID.X ;  /* 0x00000000000479c3 */ /* 0x000e220000002500 */
[----:B------:R-:W1:Y:S07]  /*0030*/  LDCU UR5, c[0x0][0x3a8] ;  /* 0x00007500ff0577ac */ /* 0x000e6e0008000800 */
[----:B------:R-:W0:Y:S02]  /*0040*/  LDC R7, c[0x0][0x360] ;  /* 0x0000d800ff077b82 */ /* 0x000e240000000800 */
[----:B0-----:R-:W-:-:S05]  /*0050*/  IMAD R7, R7, UR4, R0 ;  /* 0x0000000407077c24 */ /* 0x001fca000f8e0200 */
[----:B-1----:R-:W-:-:S13]  /*0060*/  ISETP.GE.AND P0, PT, R7, UR5, PT ;  /* 0x0000000507007c0c */ /* 0x002fda000bf06270 */
[----:B------:R-:W-:Y:S05]  /*0070*/  @P0 EXIT ;  /* 0x000000000000094d */ /* 0x000fea0003800000 */
[----:B------:R-:W0:Y:S01]  /*0080*/  LDC.64 R2, c[0x0][0x380] ;  /* 0x0000e000ff027b82 */ /* 0x000e220000000a00 */
[----:B------:R-:W1:Y:S07]  /*0090*/  LDCU.64 UR4, c[0x0][0x358] ;  /* 0x00006b00ff0477ac */ /* 0x000e6e0008000a00 */
[----:B------:R-:W2:Y:S01]  /*00a0*/  LDC R9, c[0x0][0x388] ;  /* 0x0000e200ff097b82 */ /* 0x000ea20000000800 */
[----:B0-----:R-:W-:-:S05]  /*00b0*/  IMAD.WIDE R2, R7, 0x4, R2 ;  /* 0x0000000407027825 */ /* 0x001fca00078e0202 */
[----:B-1----:R-:W2:Y:S02]  /*00c0*/  LDG.E R0, desc[UR4][R2.64] ;  /* 0x0000000402007981 */ /* 0x002ea4000c1e1900 */
[----:B--2---:R-:W-:-:S13]  /*00d0*/  FSETP.GT.AND P0, PT, |R0|, R9, PT ;  /* 0x000000090000720b */ /* 0x004fda0003f04200 */
[----:B------:R-:W-:Y:S05]  /*00e0*/  @!P0 BRA `(.L_x_0) ;  /* 0x0000000000388947 */ /* 0x000fea0003800000 */
[----:B------:R-:W0:Y:S08]  /*00f0*/  LDC.64 R2, c[0x0][0x390] ;  /* 0x0000e400ff027b82 */ /* 0x000e300000000a00 */
[----:B------:R-:W1:Y:S08]  /*0100*/  LDC R11, c[0x0][0x398] ;  /* 0x0000e600ff0b7b82 */ /* 0x000e700000000800 */
[----:B------:R-:W2:Y:S01]  /*0110*/  LDC.64 R4, c[0x0][0x3a0] ;  /* 0x0000e800ff047b82 */ /* 0x000ea20000000a00 */
[----:B0-----:R-:W-:-:S06]  /*0120*/  IMAD.WIDE R2, R7, 0x4, R2 ;  /* 0x0000000407027825 */ /* 0x001fcc00078e0202 */
[----:B------:R-:W3:Y:S01]  /*0130*/  LDG.E R2, desc[UR4][R2.64] ;  /* 0x0000000402027981 */ /* 0x000ee2000c1e1900 */
[----:B------:R-:W-:-:S04]  /*0140*/  FSETP.GT.AND P0, PT, R0, RZ, PT ;  /* 0x000000ff0000720b */ /* 0x000fc80003f04000 */
[----:B------:R-:W-:-:S05]  /*0150*/  FSEL R9, R9, -R9, P0 ;  /* 0x8000000909097208 */ /* 0x000fca0000000000 */
[----:B------:R-:W-:Y:S01]  /*0160*/  FADD R9, R0, -R9 ;  /* 0x8000000900097221 */ /* 0x000fe20000000000 */
[----:B-1----:R-:W-:Y:S01]  /*0170*/  FADD R0, -R11, 1 ;  /* 0x3f8000000b007421 */ /* 0x002fe20000000100 */
[----:B--2---:R-:W-:-:S04]  /*0180*/  IMAD.WIDE R4, R7, 0x4, R4 ;  /* 0x0000000407047825 */ /* 0x004fc800078e0204 */
[----:B---3--:R-:W-:-:S04]  /*0190*/  FMUL R6, R2, R11 ;  /* 0x0000000b02067220 */ /* 0x008fc80000400000 */
[----:B------:R-:W-:-:S05]  /*01a0*/  FFMA R9, R9, R0, R6 ;  /* 0x0000000009097223 */ /* 0x000fca0000000006 */
[----:B------:R-:W-:Y:S01]  /*01b0*/  STG.E desc[UR4][R4.64], R9 ;  /* 0x0000000904007986 */ /* 0x000fe2000c101904 */
[----:B------:R-:W-:Y:S05]  /*01c0*/  EXIT ;  /* 0x000000000000794d */ /* 0x000fea0003800000 */
.L_x_0:
[----:B------:R-:W0:Y:S01]  /*01d0*/  LDC.64 R2, c[0x0][0x390] ;  /* 0x0000e400ff027b82 */ /* 0x000e220000000a00 */
[----:B------:R-:W1:Y:S07]  /*01e0*/  LDCU UR6, c[0x0][0x398] ;  /* 0x00007300ff0677ac */ /* 0x000e6e0008000800 */
[----:B------:R-:W2:Y:S01]  /*01f0*/  LDC.64 R4, c[0x0][0x3a0] ;  /* 0x0000e800ff047b82 */ /* 0x000ea20000000a00 */
[----:B0-----:R-:W-:-:S06]  /*0200*/  IMAD.WIDE R2, R7, 0x4, R2 ;  /* 0x0000000407027825 */ /* 0x001fcc00078e0202 */
[----:B------:R-:W1:Y:S01]  /*0210*/  LDG.E R2, desc[UR4][R2.64] ;  /* 0x0000000402027981 */ /* 0x000e62000c1e1900 */
[----:B--2---:R-:W-:-:S04]  /*0220*/  IMAD.WIDE R4, R7, 0x4, R4 ;  /* 0x0000000407047825 */ /* 0x004fc800078e0204 */
[----:B-1----:R-:W-:-:S05]  /*0230*/  FMUL R7, R2, UR6 ;  /* 0x0000000602077c20 */ /* 0x002fca0008400000 */
[----:B------:R-:W-:Y:S01]  /*0240*/  STG.E desc[UR4][R4.64], R7 ;  /* 0x0000000704007986 */ /* 0x000fe2000c101904 */
[----:B------:R-:W-:Y:S05]  /*0250*/  EXIT ;  /* 0x000000000000794d */ /* 0x000fea0003800000 */
.L_x_1:
[----:B------:R-:W-:-:S00]  /*0260*/  BRA `(.L_x_1) ;  /* 0xfffffffc00fc7947 */ /* 0x000fc0000383ffff */
[----:B------:R-:W-:-:S00]  /*0270*/  NOP ;  /* 0x0000000000007918 */ /* 0x000fc00000000000 */
        /* <DEDUP_REMOVED lines=8> */
.L_x_2:


//--------------------- .nv.shared.reserved.0     --------------------------
	.section	.nv.shared.reserved.0,"aw",@nobits
	.weak		__nv_reservedSMEM_offset_0_alias
	.size		__nv_reservedSMEM_offset_0_alias, 0, 64
	.other		__nv_reservedSMEM_offset_0_alias,@"STO_CUDA_RESERVED_SHARED STV_DEFAULT"
__nv_reservedSMEM_offset_0_alias:
	.zero		0
	.zero		64


//--------------------- .nv.constant0._Z27softshrink_crossfade_kernelPKffS0_fPfi --------------------------
	.section	.nv.constant0._Z27softshrink_crossfade_kernelPKffS0_fPfi,"a",@progbits
	.sectionflags	@""
	.align	4
.nv.constant0._Z27softshrink_crossfade_kernelPKffS0_fPfi:
	.zero		940


//--------------------- SYMBOLS --------------------------

	.type		.nv.reservedSmem.offset0,@object
	.size		.nv.reservedSmem.offset0,0x4
